//
// Generated by NVIDIA NVVM Compiler
//
// Compiler Build ID: CL-36424714
// Cuda compilation tools, release 13.0, V13.0.88
// Based on NVVM 20.0.0
//

.version 9.0
.target sm_100
.address_size 64

	// .globl	_Z9gpukerneliPdS_S_

.visible .entry _Z9gpukerneliPdS_S_(
	.param .u32 _Z9gpukerneliPdS_S__param_0,
	.param .u64 .ptr .align 1 _Z9gpukerneliPdS_S__param_1,
	.param .u64 .ptr .align 1 _Z9gpukerneliPdS_S__param_2,
	.param .u64 .ptr .align 1 _Z9gpukerneliPdS_S__param_3
)
{
	.reg .pred 	%p<3>;
	.reg .b32 	%r<6>;
	.reg .b64 	%rd<8>;
	.reg .b64 	%fd<3>;

	ld.param.u64 	%rd1, [_Z9gpukerneliPdS_S__param_1];
	ld.param.u64 	%rd2, [_Z9gpukerneliPdS_S__param_2];
	cvta.to.global.u64 	%rd3, %rd1;
	cvta.to.global.u64 	%rd4, %rd2;
	mov.u32 	%r5, %tid.x;
	mul.wide.u32 	%rd5, %r5, 8;
	add.s64 	%rd6, %rd4, %rd5;
	ld.global.f64 	%fd1, [%rd6];
	// begin inline asm
	mov.b64 {%r1,%r2}, %fd1;
	// end inline asm
	shfl.sync.up.b32	%r4|%p1, %r2, 8, 4096, -1;
	shfl.sync.up.b32	%r3|%p2, %r1, 8, 4096, -1;
	// begin inline asm
	mov.b64 %fd2, {%r3,%r4};
	// end inline asm
	add.s64 	%rd7, %rd3, %rd5;
	st.global.f64 	[%rd7], %fd2;
	ret;

}


// ===== COMPILED SASS (sm_100) =====

	.target	sm_100

	.elftype	@"ET_EXEC"


//--------------------- .note.nv.tkinfo           --------------------------
	.section	.note.nv.tkinfo,"",@"SHT_NOTE"
	.sectionflags	@"SHF_NOTE_NV_TKINFO"
	.tkinfo
        /*0018*/ 	.word	0x00000002
        /*0030*/ 	.string	""
        /*0030*/ 	.string	"ptxas"
        /*0030*/ 	.string	"Cuda compilation tools, release 13.0, V13.0.88"
        /*0030*/ 	.string	"Build cuda_13.0.r13.0/compiler.36424714_0"
        /*0030*/ 	.string	"-arch sm_100 -m 64 "



//--------------------- .note.nv.cuinfo           --------------------------
	.section	.note.nv.cuinfo,"",@"SHT_NOTE"
	.sectionflags	@"SHF_NOTE_NV_CUINFO"
        /*0018*/ 	.short	0x0002
        /*001a*/ 	.short	0x0064
        /*001c*/ 	.short	0x0082
	.zero		2


//--------------------- .nv.info                  --------------------------
	.section	.nv.info,"",@"SHT_CUDA_INFO"
	.align	4


	//----- nvinfo : EIATTR_REGCOUNT
	.align		4
        /*0000*/ 	.byte	0x04, 0x2f
        /*0002*/ 	.short	(.L_1 - .L_0)
	.align		4
.L_0:
        /*0004*/ 	.word	index@(_Z9gpukerneliPdS_S_)
        /*0008*/ 	.word	0x0000000c


	//----- nvinfo : EIATTR_FRAME_SIZE
	.align		4
.L_1:
        /*000c*/ 	.byte	0x04, 0x11
        /*000e*/ 	.short	(.L_3 - .L_2)
	.align		4
.L_2:
        /*0010*/ 	.word	index@(_Z9gpukerneliPdS_S_)
        /*0014*/ 	.word	0x00000000


	//----- nvinfo : EIATTR_MIN_STACK_SIZE
	.align		4
.L_3:
        /*0018*/ 	.byte	0x04, 0x12
        /*001a*/ 	.short	(.L_5 - .L_4)
	.align		4
.L_4:
        /*001c*/ 	.word	index@(_Z9gpukerneliPdS_S_)
        /*0020*/ 	.word	0x00000000
.L_5:


//--------------------- .nv.compat                --------------------------
	.section	.nv.compat,"",@"SHT_CUDA_COMPAT_INFO"
	.align	4
        /*0000*/ 	.byte	0x02, 0x09, 0x00, 0x00, 0x02, 0x02, 0x01, 0x00, 0x02, 0x05, 0x05, 0x00, 0x03, 0x07, 0x01, 0x01
        /*0010*/ 	.byte	0x02, 0x03, 0x00, 0x00, 0x02, 0x06, 0x01, 0x00, 0x04, 0x0b, 0x08, 0x00, 0x09, 0x00, 0x00, 0x00
        /*0020*/ 	.byte	0x00, 0x00, 0x00, 0x00


//--------------------- .nv.info._Z9gpukerneliPdS_S_ --------------------------
	.section	.nv.info._Z9gpukerneliPdS_S_,"",@"SHT_CUDA_INFO"
	.sectionflags	@""
	.align	4


	//----- nvinfo : EIATTR_CUDA_API_VERSION
	.align		4
        /*0000*/ 	.byte	0x04, 0x37
        /*0002*/ 	.short	(.L_7 - .L_6)
.L_6:
        /*0004*/ 	.word	0x00000082


	//----- nvinfo : EIATTR_KPARAM_INFO
	.align		4
.L_7:
        /*0008*/ 	.byte	0x04, 0x17
        /*000a*/ 	.short	(.L_9 - .L_8)
.L_8:
        /*000c*/ 	.word	0x00000000
        /*0010*/ 	.short	0x0003
        /*0012*/ 	.short	0x0018
        /*0014*/ 	.byte	0x00, 0xf5, 0x21, 0x00


	//----- nvinfo : EIATTR_KPARAM_INFO
	.align		4
.L_9:
        /*0018*/ 	.byte	0x04, 0x17
        /*001a*/ 	.short	(.L_11 - .L_10)
.L_10:
        /*001c*/ 	.word	0x00000000
        /*0020*/ 	.short	0x0002
        /*0022*/ 	.short	0x0010
        /*0024*/ 	.byte	0x00, 0xf5, 0x21, 0x00


	//----- nvinfo : EIATTR_KPARAM_INFO
	.align		4
.L_11:
        /*0028*/ 	.byte	0x04, 0x17
        /*002a*/ 	.short	(.L_13 - .L_12)
.L_12:
        /*002c*/ 	.word	0x00000000
        /*0030*/ 	.short	0x0001
        /*0032*/ 	.short	0x0008
        /*0034*/ 	.byte	0x00, 0xf5, 0x21, 0x00


	//----- nvinfo : EIATTR_KPARAM_INFO
	.align		4
.L_13:
        /*0038*/ 	.byte	0x04, 0x17
        /*003a*/ 	.short	(.L_15 - .L_14)
.L_14:
        /*003c*/ 	.word	0x00000000
        /*0040*/ 	.short	0x0000
        /*0042*/ 	.short	0x0000
        /*0044*/ 	.byte	0x00, 0xf0, 0x11, 0x00


	//----- nvinfo : EIATTR_SPARSE_MMA_MASK
	.align		4
.L_15:
        /*0048*/ 	.byte	0x03, 0x50
        /*004a*/ 	.short	0x0000


	//----- nvinfo : EIATTR_MAXREG_COUNT
	.align		4
        /*004c*/ 	.byte	0x03, 0x1b
        /*004e*/ 	.short	0x00ff


	//----- nvinfo : EIATTR_MERCURY_ISA_VERSION
	.align		4
        /*0050*/ 	.byte	0x03, 0x5f
        /*0052*/ 	.short	0x0101


	//----- nvinfo : EIATTR_COOP_GROUP_MASK_REGIDS
	.align		4
        /*0054*/ 	.byte	0x04, 0x29
        /*0056*/ 	.short	(.L_17 - .L_16)


	//   ....[0]....
.L_16:
        /*0058*/ 	.word	0xffffffff


	//   ....[1]....
        /*005c*/ 	.word	0xffffffff


	//----- nvinfo : EIATTR_COOP_GROUP_INSTR_OFFSETS
	.align		4
.L_17:
        /*0060*/ 	.byte	0x04, 0x28
        /*0062*/ 	.short	(.L_19 - .L_18)


	//   ....[0]....
.L_18:
        /*0064*/ 	.word	0x00000080


	//   ....[1]....
        /*0068*/ 	.word	0x00000090


	//----- nvinfo : EIATTR_VRC_CTA_INIT_COUNT
	.align		4
.L_19:
        /*006c*/ 	.byte	0x02, 0x4a
	.zero		1
	.zero		1


	//----- nvinfo : EIATTR_EXIT_INSTR_OFFSETS
	.align		4
        /*0070*/ 	.byte	0x04, 0x1c
        /*0072*/ 	.short	(.L_21 - .L_20)


	//   ....[0]....
.L_20:
        /*0074*/ 	.word	0x000000b0


	//----- nvinfo : EIATTR_CBANK_PARAM_SIZE
	.align		4
.L_21:
        /*0078*/ 	.byte	0x03, 0x19
        /*007a*/ 	.short	0x0020


	//----- nvinfo : EIATTR_PARAM_CBANK
	.align		4
        /*007c*/ 	.byte	0x04, 0x0a
        /*007e*/ 	.short	(.L_23 - .L_22)
	.align		4
.L_22:
        /*0080*/ 	.word	index@(.nv.constant0._Z9gpukerneliPdS_S_)
        /*0084*/ 	.short	0x0380
        /*0086*/ 	.short	0x0020


	//----- nvinfo : EIATTR_SW_WAR
	.align		4
.L_23:
        /*0088*/ 	.byte	0x04, 0x36
        /*008a*/ 	.short	(.L_25 - .L_24)
.L_24:
        /*008c*/ 	.word	0x00000008
.L_25:


//--------------------- .nv.callgraph             --------------------------
	.section	.nv.callgraph,"",@"SHT_CUDA_CALLGRAPH"
	.align	4
	.sectionentsize	8
	.align		4
        /*0000*/ 	.word	0x00000000
	.align		4
        /*0004*/ 	.word	0xffffffff
	.align		4
        /*0008*/ 	.word	0x00000000
	.align		4
        /*000c*/ 	.word	0xfffffffe
	.align		4
        /*0010*/ 	.word	0x00000000
	.align		4
        /*0014*/ 	.word	0xfffffffd
	.align		4
        /*0018*/ 	.word	0x00000000
	.align		4
        /*001c*/ 	.word	0xfffffffc


//--------------------- .text._Z9gpukerneliPdS_S_ --------------------------
	.section	.text._Z9gpukerneliPdS_S_,"ax",@progbits
	.align	128
        .global         _Z9gpukerneliPdS_S_
        .type           _Z9gpukerneliPdS_S_,@function
        .size           _Z9gpukerneliPdS_S_,(.L_x_1 - _Z9gpukerneliPdS_S_)
        .other          _Z9gpukerneliPdS_S_,@"STO_CUDA_ENTRY STV_DEFAULT"
_Z9gpukerneliPdS_S_:
.text._Z9gpukerneliPdS_S_:
[----:B------:R-:W-:Y:S01]  /*0000*/  LDC R1, c[0x0][0x37c] ;  /* 0x0000df00ff017b82 */ /* 0x000fe20000000800 */
[----:B------:R-:W0:Y:S07]  /*0010*/  S2R R9, SR_TID.X ;  /* 0x0000000000097919 */ /* 0x000e2e0000002100 */
[----:B------:R-:W0:Y:S01]  /*0020*/  LDC.64 R2, c[0x0][0x390] ;  /* 0x0000e400ff027b82 */ /* 0x000e220000000a00 */
[----:B------:R-:W1:Y:S07]  /*0030*/  LDCU.64 UR4, c[0x0][0x358] ;  /* 0x00006b00ff0477ac */ /* 0x000e6e0008000a00 */
[----:B------:R-:W2:Y:S01]  /*0040*/  LDC.64 R6, c[0x0][0x388] ;  /* 0x0000e200ff067b82 */ /* 0x000ea20000000a00 */
[----:B0-----:R-:W-:-:S06]  /*0050*/  IMAD.WIDE.U32 R2, R9, 0x8, R2 ;  /* 0x0000000809027825 */ /* 0x001fcc00078e0002 */
[----:B-1----:R-:W3:Y:S01]  /*0060*/  LDG.E.64 R2, desc[UR4][R2.64] ;  /* 0x0000000402027981 */ /* 0x002ee2000c1e1b00 */
[----:B--2---:R-:W-:-:S03]  /*0070*/  IMAD.WIDE.U32 R6, R9, 0x8, R6 ;  /* 0x0000000809067825 */ /* 0x004fc600078e0006 */
[----:B---3--:R-:W-:Y:S04]  /*0080*/  SHFL.UP PT, R5, R3, 0x8, 0x1000 ;  /* 0x0510000003057f89 */ /* 0x008fe800000e0000 */
[----:B------:R-:W0:Y:S04]  /*0090*/  SHFL.UP PT, R4, R2, 0x8, 0x1000 ;  /* 0x0510000002047f89 */ /* 0x000e2800000e0000 */
[----:B0-----:R-:W-:Y:S01]  /*00a0*/  STG.E.64 desc[UR4][R6.64], R4 ;  /* 0x0000000406007986 */ /* 0x001fe2000c101b04 */
[----:B------:R-:W-:Y:S05]  /*00b0*/  EXIT ;  /* 0x000000000000794d */ /* 0x000fea0003800000 */
.L_x_0:
[----:B------:R-:W-:-:S00]  /*00c0*/  BRA `(.L_x_0) ;  /* 0xfffffffc00fc7947 */ /* 0x000fc0000383ffff */
[----:B------:R-:W-:-:S00]  /*00d0*/  NOP ;  /* 0x0000000000007918 */ /* 0x000fc00000000000 */
        /* <DEDUP_REMOVED lines=10> */
.L_x_1:


//--------------------- .nv.shared.reserved.0     --------------------------
	.section	.nv.shared.reserved.0,"aw",@nobits
	.weak		__nv_reservedSMEM_offset_0_alias
	.size		__nv_reservedSMEM_offset_0_alias, 0, 64
	.other		__nv_reservedSMEM_offset_0_alias,@"STO_CUDA_RESERVED_SHARED STV_DEFAULT"
__nv_reservedSMEM_offset_0_alias:
	.zero		0
	.zero		64


//--------------------- .nv.constant0._Z9gpukerneliPdS_S_ --------------------------
	.section	.nv.constant0._Z9gpukerneliPdS_S_,"a",@progbits
	.sectionflags	@""
	.align	4
.nv.constant0._Z9gpukerneliPdS_S_:
	.zero		928


//--------------------- SYMBOLS --------------------------

	.type		.nv.reservedSmem.offset0,@object
	.size		.nv.reservedSmem.offset0,0x4
